//
// Generated by NVIDIA NVVM Compiler
//
// Compiler Build ID: CL-36424714
// Cuda compilation tools, release 13.0, V13.0.88
// Based on NVVM 20.0.0
//

.version 9.0
.target sm_100
.address_size 64

	// .globl	_Z17_add_diag_mat_matdPdiPKdiiiS1_iid
// _ZZ17_add_diag_mat_matdPdiPKdiiiS1_iidE9temp_data has been demoted

.visible .entry _Z17_add_diag_mat_matdPdiPKdiiiS1_iid(
	.param .f64 _Z17_add_diag_mat_matdPdiPKdiiiS1_iid_param_0,
	.param .u64 .ptr .align 1 _Z17_add_diag_mat_matdPdiPKdiiiS1_iid_param_1,
	.param .u32 _Z17_add_diag_mat_matdPdiPKdiiiS1_iid_param_2,
	.param .u64 .ptr .align 1 _Z17_add_diag_mat_matdPdiPKdiiiS1_iid_param_3,
	.param .u32 _Z17_add_diag_mat_matdPdiPKdiiiS1_iid_param_4,
	.param .u32 _Z17_add_diag_mat_matdPdiPKdiiiS1_iid_param_5,
	.param .u32 _Z17_add_diag_mat_matdPdiPKdiiiS1_iid_param_6,
	.param .u64 .ptr .align 1 _Z17_add_diag_mat_matdPdiPKdiiiS1_iid_param_7,
	.param .u32 _Z17_add_diag_mat_matdPdiPKdiiiS1_iid_param_8,
	.param .u32 _Z17_add_diag_mat_matdPdiPKdiiiS1_iid_param_9,
	.param .f64 _Z17_add_diag_mat_matdPdiPKdiiiS1_iid_param_10
)
{
	.reg .pred 	%p<16>;
	.reg .b32 	%r<135>;
	.reg .b64 	%rd<70>;
	.reg .b64 	%fd<91>;
	// demoted variable
	.shared .align 8 .b8 _ZZ17_add_diag_mat_matdPdiPKdiiiS1_iidE9temp_data[2048];
	ld.param.u32 	%r74, [_Z17_add_diag_mat_matdPdiPKdiiiS1_iid_param_2];
	ld.param.u64 	%rd4, [_Z17_add_diag_mat_matdPdiPKdiiiS1_iid_param_3];
	ld.param.u32 	%r69, [_Z17_add_diag_mat_matdPdiPKdiiiS1_iid_param_4];
	ld.param.u32 	%r70, [_Z17_add_diag_mat_matdPdiPKdiiiS1_iid_param_5];
	ld.param.u32 	%r71, [_Z17_add_diag_mat_matdPdiPKdiiiS1_iid_param_6];
	ld.param.u64 	%rd5, [_Z17_add_diag_mat_matdPdiPKdiiiS1_iid_param_7];
	ld.param.u32 	%r72, [_Z17_add_diag_mat_matdPdiPKdiiiS1_iid_param_8];
	ld.param.u32 	%r73, [_Z17_add_diag_mat_matdPdiPKdiiiS1_iid_param_9];
	cvta.to.global.u64 	%rd1, %rd5;
	cvta.to.global.u64 	%rd2, %rd4;
	mov.u32 	%r75, %ctaid.x;
	mov.u32 	%r76, %ntid.x;
	mov.u32 	%r1, %tid.x;
	mad.lo.s32 	%r77, %r75, %r76, %r1;
	mul.hi.s32 	%r78, %r77, 1717986919;
	shr.u32 	%r79, %r78, 31;
	shr.s32 	%r80, %r78, 1;
	add.s32 	%r2, %r80, %r79;
	mul.lo.s32 	%r81, %r2, 5;
	sub.s32 	%r3, %r77, %r81;
	setp.ge.s32 	%p1, %r2, %r74;
	@%p1 bra 	$L__BB0_25;
	setp.ge.s32 	%p2, %r3, %r69;
	mov.f64 	%fd88, 0d0000000000000000;
	@%p2 bra 	$L__BB0_13;
	mul.lo.s32 	%r4, %r70, %r2;
	mul.lo.s32 	%r5, %r73, %r2;
	not.b32 	%r82, %r3;
	add.s32 	%r83, %r69, %r82;
	mul.hi.u32 	%r84, %r83, -858993459;
	shr.u32 	%r6, %r84, 2;
	add.s32 	%r7, %r6, 1;
	setp.lt.u32 	%p3, %r83, 35;
	mov.f64 	%fd88, 0d0000000000000000;
	mov.u32 	%r132, %r3;
	@%p3 bra 	$L__BB0_5;
	add.s32 	%r85, %r3, 5;
	mad.lo.s32 	%r130, %r72, %r85, %r5;
	mul.lo.s32 	%r9, %r72, 40;
	add.s32 	%r86, %r3, 10;
	mad.lo.s32 	%r129, %r72, %r86, %r5;
	add.s32 	%r87, %r3, 15;
	mad.lo.s32 	%r128, %r72, %r87, %r5;
	add.s32 	%r88, %r3, 20;
	mad.lo.s32 	%r127, %r72, %r88, %r5;
	add.s32 	%r89, %r3, 25;
	mad.lo.s32 	%r126, %r72, %r89, %r5;
	add.s32 	%r90, %r3, 30;
	mad.lo.s32 	%r125, %r72, %r90, %r5;
	add.s32 	%r91, %r3, 35;
	mad.lo.s32 	%r124, %r72, %r91, %r5;
	mad.lo.s32 	%r123, %r3, %r72, %r5;
	mad.lo.s32 	%r122, %r71, %r85, %r4;
	mad.lo.s32 	%r121, %r71, %r86, %r4;
	mad.lo.s32 	%r120, %r71, %r87, %r4;
	mad.lo.s32 	%r119, %r71, %r88, %r4;
	mad.lo.s32 	%r118, %r71, %r89, %r4;
	mad.lo.s32 	%r117, %r71, %r90, %r4;
	mad.lo.s32 	%r116, %r71, %r91, %r4;
	mad.lo.s32 	%r115, %r3, %r71, %r4;
	and.b32  	%r92, %r7, 2147483640;
	neg.s32 	%r114, %r92;
	mov.f64 	%fd88, 0d0000000000000000;
	mov.u32 	%r132, %r3;
$L__BB0_4:
	.pragma "nounroll";
	mul.wide.s32 	%rd6, %r115, 8;
	add.s64 	%rd7, %rd2, %rd6;
	ld.global.f64 	%fd23, [%rd7];
	mul.wide.s32 	%rd8, %r123, 8;
	add.s64 	%rd9, %rd1, %rd8;
	ld.global.f64 	%fd24, [%rd9];
	fma.rn.f64 	%fd25, %fd23, %fd24, %fd88;
	mul.wide.s32 	%rd10, %r122, 8;
	add.s64 	%rd11, %rd2, %rd10;
	ld.global.f64 	%fd26, [%rd11];
	mul.wide.s32 	%rd12, %r130, 8;
	add.s64 	%rd13, %rd1, %rd12;
	ld.global.f64 	%fd27, [%rd13];
	fma.rn.f64 	%fd28, %fd26, %fd27, %fd25;
	mul.wide.s32 	%rd14, %r121, 8;
	add.s64 	%rd15, %rd2, %rd14;
	ld.global.f64 	%fd29, [%rd15];
	mul.wide.s32 	%rd16, %r129, 8;
	add.s64 	%rd17, %rd1, %rd16;
	ld.global.f64 	%fd30, [%rd17];
	fma.rn.f64 	%fd31, %fd29, %fd30, %fd28;
	mul.wide.s32 	%rd18, %r120, 8;
	add.s64 	%rd19, %rd2, %rd18;
	ld.global.f64 	%fd32, [%rd19];
	mul.wide.s32 	%rd20, %r128, 8;
	add.s64 	%rd21, %rd1, %rd20;
	ld.global.f64 	%fd33, [%rd21];
	fma.rn.f64 	%fd34, %fd32, %fd33, %fd31;
	mul.wide.s32 	%rd22, %r119, 8;
	add.s64 	%rd23, %rd2, %rd22;
	ld.global.f64 	%fd35, [%rd23];
	mul.wide.s32 	%rd24, %r127, 8;
	add.s64 	%rd25, %rd1, %rd24;
	ld.global.f64 	%fd36, [%rd25];
	fma.rn.f64 	%fd37, %fd35, %fd36, %fd34;
	mul.wide.s32 	%rd26, %r118, 8;
	add.s64 	%rd27, %rd2, %rd26;
	ld.global.f64 	%fd38, [%rd27];
	mul.wide.s32 	%rd28, %r126, 8;
	add.s64 	%rd29, %rd1, %rd28;
	ld.global.f64 	%fd39, [%rd29];
	fma.rn.f64 	%fd40, %fd38, %fd39, %fd37;
	mul.wide.s32 	%rd30, %r117, 8;
	add.s64 	%rd31, %rd2, %rd30;
	ld.global.f64 	%fd41, [%rd31];
	mul.wide.s32 	%rd32, %r125, 8;
	add.s64 	%rd33, %rd1, %rd32;
	ld.global.f64 	%fd42, [%rd33];
	fma.rn.f64 	%fd43, %fd41, %fd42, %fd40;
	mul.wide.s32 	%rd34, %r116, 8;
	add.s64 	%rd35, %rd2, %rd34;
	ld.global.f64 	%fd44, [%rd35];
	mul.wide.s32 	%rd36, %r124, 8;
	add.s64 	%rd37, %rd1, %rd36;
	ld.global.f64 	%fd45, [%rd37];
	fma.rn.f64 	%fd88, %fd44, %fd45, %fd43;
	add.s32 	%r132, %r132, 40;
	add.s32 	%r130, %r130, %r9;
	add.s32 	%r129, %r129, %r9;
	add.s32 	%r128, %r128, %r9;
	add.s32 	%r127, %r127, %r9;
	add.s32 	%r126, %r126, %r9;
	add.s32 	%r125, %r125, %r9;
	add.s32 	%r124, %r124, %r9;
	add.s32 	%r123, %r123, %r9;
	mul.lo.s32 	%r93, %r71, 40;
	add.s32 	%r122, %r122, %r93;
	add.s32 	%r121, %r121, %r93;
	add.s32 	%r120, %r120, %r93;
	add.s32 	%r119, %r119, %r93;
	add.s32 	%r118, %r118, %r93;
	add.s32 	%r117, %r117, %r93;
	add.s32 	%r116, %r116, %r93;
	add.s32 	%r115, %r115, %r93;
	add.s32 	%r114, %r114, 8;
	setp.ne.s32 	%p4, %r114, 0;
	@%p4 bra 	$L__BB0_4;
$L__BB0_5:
	and.b32  	%r63, %r7, 7;
	setp.eq.s32 	%p5, %r63, 0;
	@%p5 bra 	$L__BB0_13;
	setp.lt.u32 	%p6, %r63, 4;
	@%p6 bra 	$L__BB0_8;
	mad.lo.s32 	%r94, %r132, %r71, %r4;
	mad.lo.s32 	%r95, %r132, %r72, %r5;
	mul.wide.s32 	%rd38, %r94, 8;
	add.s64 	%rd39, %rd2, %rd38;
	ld.global.f64 	%fd47, [%rd39];
	mul.wide.s32 	%rd40, %r95, 8;
	add.s64 	%rd41, %rd1, %rd40;
	ld.global.f64 	%fd48, [%rd41];
	fma.rn.f64 	%fd49, %fd47, %fd48, %fd88;
	mul.lo.s32 	%r96, %r71, 5;
	add.s32 	%r97, %r94, %r96;
	mul.lo.s32 	%r98, %r72, 5;
	add.s32 	%r99, %r95, %r98;
	mul.wide.s32 	%rd42, %r97, 8;
	add.s64 	%rd43, %rd2, %rd42;
	ld.global.f64 	%fd50, [%rd43];
	mul.wide.s32 	%rd44, %r99, 8;
	add.s64 	%rd45, %rd1, %rd44;
	ld.global.f64 	%fd51, [%rd45];
	fma.rn.f64 	%fd52, %fd50, %fd51, %fd49;
	add.s32 	%r100, %r97, %r96;
	add.s32 	%r101, %r99, %r98;
	mul.wide.s32 	%rd46, %r100, 8;
	add.s64 	%rd47, %rd2, %rd46;
	ld.global.f64 	%fd53, [%rd47];
	mul.wide.s32 	%rd48, %r101, 8;
	add.s64 	%rd49, %rd1, %rd48;
	ld.global.f64 	%fd54, [%rd49];
	fma.rn.f64 	%fd55, %fd53, %fd54, %fd52;
	add.s32 	%r102, %r100, %r96;
	add.s32 	%r103, %r101, %r98;
	mul.wide.s32 	%rd50, %r102, 8;
	add.s64 	%rd51, %rd2, %rd50;
	ld.global.f64 	%fd56, [%rd51];
	mul.wide.s32 	%rd52, %r103, 8;
	add.s64 	%rd53, %rd1, %rd52;
	ld.global.f64 	%fd57, [%rd53];
	fma.rn.f64 	%fd88, %fd56, %fd57, %fd55;
	add.s32 	%r132, %r132, 20;
$L__BB0_8:
	and.b32  	%r104, %r7, 3;
	setp.eq.s32 	%p7, %r104, 0;
	@%p7 bra 	$L__BB0_13;
	setp.eq.s32 	%p8, %r104, 1;
	@%p8 bra 	$L__BB0_11;
	mad.lo.s32 	%r105, %r132, %r71, %r4;
	mad.lo.s32 	%r106, %r132, %r72, %r5;
	mul.wide.s32 	%rd54, %r105, 8;
	add.s64 	%rd55, %rd2, %rd54;
	ld.global.f64 	%fd59, [%rd55];
	mul.wide.s32 	%rd56, %r106, 8;
	add.s64 	%rd57, %rd1, %rd56;
	ld.global.f64 	%fd60, [%rd57];
	fma.rn.f64 	%fd61, %fd59, %fd60, %fd88;
	mad.lo.s32 	%r107, %r71, 5, %r105;
	mad.lo.s32 	%r108, %r72, 5, %r106;
	mul.wide.s32 	%rd58, %r107, 8;
	add.s64 	%rd59, %rd2, %rd58;
	ld.global.f64 	%fd62, [%rd59];
	mul.wide.s32 	%rd60, %r108, 8;
	add.s64 	%rd61, %rd1, %rd60;
	ld.global.f64 	%fd63, [%rd61];
	fma.rn.f64 	%fd88, %fd62, %fd63, %fd61;
	add.s32 	%r132, %r132, 10;
$L__BB0_11:
	and.b32  	%r109, %r6, 1;
	setp.eq.b32 	%p9, %r109, 1;
	@%p9 bra 	$L__BB0_13;
	mad.lo.s32 	%r110, %r132, %r71, %r4;
	mad.lo.s32 	%r111, %r132, %r72, %r5;
	mul.wide.s32 	%rd62, %r110, 8;
	add.s64 	%rd63, %rd2, %rd62;
	ld.global.f64 	%fd64, [%rd63];
	mul.wide.s32 	%rd64, %r111, 8;
	add.s64 	%rd65, %rd1, %rd64;
	ld.global.f64 	%fd65, [%rd65];
	fma.rn.f64 	%fd88, %fd64, %fd65, %fd88;
$L__BB0_13:
	shl.b32 	%r112, %r1, 3;
	mov.u32 	%r113, _ZZ17_add_diag_mat_matdPdiPKdiiiS1_iidE9temp_data;
	add.s32 	%r68, %r113, %r112;
	st.shared.f64 	[%r68], %fd88;
	bar.sync 	0;
	setp.gt.s32 	%p10, %r3, 2;
	@%p10 bra 	$L__BB0_17;
	setp.eq.s32 	%p11, %r3, 2;
	mov.f64 	%fd89, 0d0000000000000000;
	@%p11 bra 	$L__BB0_16;
	ld.shared.f64 	%fd89, [%r68+24];
$L__BB0_16:
	ld.shared.f64 	%fd67, [%r68];
	add.f64 	%fd68, %fd89, %fd67;
	st.shared.f64 	[%r68], %fd68;
$L__BB0_17:
	bar.sync 	0;
	setp.gt.s32 	%p12, %r3, 1;
	@%p12 bra 	$L__BB0_21;
	setp.eq.s32 	%p13, %r3, 1;
	mov.f64 	%fd90, 0d0000000000000000;
	@%p13 bra 	$L__BB0_20;
	ld.shared.f64 	%fd90, [%r68+16];
$L__BB0_20:
	ld.shared.f64 	%fd70, [%r68];
	add.f64 	%fd71, %fd90, %fd70;
	st.shared.f64 	[%r68], %fd71;
$L__BB0_21:
	bar.sync 	0;
	setp.gt.s32 	%p14, %r3, 0;
	@%p14 bra 	$L__BB0_23;
	ld.shared.f64 	%fd72, [%r68+8];
	ld.shared.f64 	%fd73, [%r68];
	add.f64 	%fd74, %fd72, %fd73;
	st.shared.f64 	[%r68], %fd74;
$L__BB0_23:
	bar.sync 	0;
	setp.ne.s32 	%p15, %r3, 0;
	@%p15 bra 	$L__BB0_25;
	ld.param.f64 	%fd80, [_Z17_add_diag_mat_matdPdiPKdiiiS1_iid_param_10];
	ld.param.u64 	%rd69, [_Z17_add_diag_mat_matdPdiPKdiiiS1_iid_param_1];
	ld.param.f64 	%fd79, [_Z17_add_diag_mat_matdPdiPKdiiiS1_iid_param_0];
	cvta.to.global.u64 	%rd66, %rd69;
	mul.wide.s32 	%rd67, %r2, 8;
	add.s64 	%rd68, %rd66, %rd67;
	ld.global.f64 	%fd75, [%rd68];
	ld.shared.f64 	%fd76, [%r68];
	mul.f64 	%fd77, %fd79, %fd76;
	fma.rn.f64 	%fd78, %fd80, %fd75, %fd77;
	st.global.f64 	[%rd68], %fd78;
$L__BB0_25:
	ret;

}


// ===== COMPILED SASS (sm_100) =====

	.target	sm_100

	.elftype	@"ET_EXEC"


//--------------------- .note.nv.tkinfo           --------------------------
	.section	.note.nv.tkinfo,"",@"SHT_NOTE"
	.sectionflags	@"SHF_NOTE_NV_TKINFO"
	.tkinfo
        /*0018*/ 	.word	0x00000002
        /*0030*/ 	.string	""
        /*0030*/ 	.string	"ptxas"
        /*0030*/ 	.string	"Cuda compilation tools, release 13.0, V13.0.88"
        /*0030*/ 	.string	"Build cuda_13.0.r13.0/compiler.36424714_0"
        /*0030*/ 	.string	"-arch sm_100 -m 64 "



//--------------------- .note.nv.cuinfo           --------------------------
	.section	.note.nv.cuinfo,"",@"SHT_NOTE"
	.sectionflags	@"SHF_NOTE_NV_CUINFO"
        /*0018*/ 	.short	0x0002
        /*001a*/ 	.short	0x0064
        /*001c*/ 	.short	0x0082
	.zero		2


//--------------------- .nv.info                  --------------------------
	.section	.nv.info,"",@"SHT_CUDA_INFO"
	.align	4


	//----- nvinfo : EIATTR_REGCOUNT
	.align		4
        /*0000*/ 	.byte	0x04, 0x2f
        /*0002*/ 	.short	(.L_1 - .L_0)
	.align		4
.L_0:
        /*0004*/ 	.word	index@(_Z17_add_diag_mat_matdPdiPKdiiiS1_iid)
        /*0008*/ 	.word	0x00000028


	//----- nvinfo : EIATTR_FRAME_SIZE
	.align		4
.L_1:
        /*000c*/ 	.byte	0x04, 0x11
        /*000e*/ 	.short	(.L_3 - .L_2)
	.align		4
.L_2:
        /*0010*/ 	.word	index@(_Z17_add_diag_mat_matdPdiPKdiiiS1_iid)
        /*0014*/ 	.word	0x00000000


	//----- nvinfo : EIATTR_MIN_STACK_SIZE
	.align		4
.L_3:
        /*0018*/ 	.byte	0x04, 0x12
        /*001a*/ 	.short	(.L_5 - .L_4)
	.align		4
.L_4:
        /*001c*/ 	.word	index@(_Z17_add_diag_mat_matdPdiPKdiiiS1_iid)
        /*0020*/ 	.word	0x00000000
.L_5:


//--------------------- .nv.compat                --------------------------
	.section	.nv.compat,"",@"SHT_CUDA_COMPAT_INFO"
	.align	4
        /*0000*/ 	.byte	0x02, 0x09, 0x00, 0x00, 0x02, 0x02, 0x01, 0x00, 0x02, 0x05, 0x05, 0x00, 0x03, 0x07, 0x01, 0x01
        /*0010*/ 	.byte	0x02, 0x03, 0x00, 0x00, 0x02, 0x06, 0x01, 0x00, 0x04, 0x0b, 0x08, 0x00, 0x01, 0x00, 0x00, 0x00
        /*0020*/ 	.byte	0x00, 0x00, 0x00, 0x00


//--------------------- .nv.info._Z17_add_diag_mat_matdPdiPKdiiiS1_iid --------------------------
	.section	.nv.info._Z17_add_diag_mat_matdPdiPKdiiiS1_iid,"",@"SHT_CUDA_INFO"
	.sectionflags	@""
	.align	4


	//----- nvinfo : EIATTR_CUDA_API_VERSION
	.align		4
        /*0000*/ 	.byte	0x04, 0x37
        /*0002*/ 	.short	(.L_7 - .L_6)
.L_6:
        /*0004*/ 	.word	0x00000082


	//----- nvinfo : EIATTR_KPARAM_INFO
	.align		4
.L_7:
        /*0008*/ 	.byte	0x04, 0x17
        /*000a*/ 	.short	(.L_9 - .L_8)
.L_8:
        /*000c*/ 	.word	0x00000000
        /*0010*/ 	.short	0x000a
        /*0012*/ 	.short	0x0040
        /*0014*/ 	.byte	0x00, 0xf0, 0x21, 0x00


	//----- nvinfo : EIATTR_KPARAM_INFO
	.align		4
.L_9:
        /*0018*/ 	.byte	0x04, 0x17
        /*001a*/ 	.short	(.L_11 - .L_10)
.L_10:
        /*001c*/ 	.word	0x00000000
        /*0020*/ 	.short	0x0009
        /*0022*/ 	.short	0x003c
        /*0024*/ 	.byte	0x00, 0xf0, 0x11, 0x00


	//----- nvinfo : EIATTR_KPARAM_INFO
	.align		4
.L_11:
        /*0028*/ 	.byte	0x04, 0x17
        /*002a*/ 	.short	(.L_13 - .L_12)
.L_12:
        /*002c*/ 	.word	0x00000000
        /*0030*/ 	.short	0x0008
        /*0032*/ 	.short	0x0038
        /*0034*/ 	.byte	0x00, 0xf0, 0x11, 0x00


	//----- nvinfo : EIATTR_KPARAM_INFO
	.align		4
.L_13:
        /*0038*/ 	.byte	0x04, 0x17
        /*003a*/ 	.short	(.L_15 - .L_14)
.L_14:
        /*003c*/ 	.word	0x00000000
        /*0040*/ 	.short	0x0007
        /*0042*/ 	.short	0x0030
        /*0044*/ 	.byte	0x00, 0xf5, 0x21, 0x00


	//----- nvinfo : EIATTR_KPARAM_INFO
	.align		4
.L_15:
        /*0048*/ 	.byte	0x04, 0x17
        /*004a*/ 	.short	(.L_17 - .L_16)
.L_16:
        /*004c*/ 	.word	0x00000000
        /*0050*/ 	.short	0x0006
        /*0052*/ 	.short	0x0028
        /*0054*/ 	.byte	0x00, 0xf0, 0x11, 0x00


	//----- nvinfo : EIATTR_KPARAM_INFO
	.align		4
.L_17:
        /*0058*/ 	.byte	0x04, 0x17
        /*005a*/ 	.short	(.L_19 - .L_18)
.L_18:
        /*005c*/ 	.word	0x00000000
        /*0060*/ 	.short	0x0005
        /*0062*/ 	.short	0x0024
        /*0064*/ 	.byte	0x00, 0xf0, 0x11, 0x00


	//----- nvinfo : EIATTR_KPARAM_INFO
	.align		4
.L_19:
        /*0068*/ 	.byte	0x04, 0x17
        /*006a*/ 	.short	(.L_21 - .L_20)
.L_20:
        /*006c*/ 	.word	0x00000000
        /*0070*/ 	.short	0x0004
        /*0072*/ 	.short	0x0020
        /*0074*/ 	.byte	0x00, 0xf0, 0x11, 0x00


	//----- nvinfo : EIATTR_KPARAM_INFO
	.align		4
.L_21:
        /*0078*/ 	.byte	0x04, 0x17
        /*007a*/ 	.short	(.L_23 - .L_22)
.L_22:
        /*007c*/ 	.word	0x00000000
        /*0080*/ 	.short	0x0003
        /*0082*/ 	.short	0x0018
        /*0084*/ 	.byte	0x00, 0xf5, 0x21, 0x00


	//----- nvinfo : EIATTR_KPARAM_INFO
	.align		4
.L_23:
        /*0088*/ 	.byte	0x04, 0x17
        /*008a*/ 	.short	(.L_25 - .L_24)
.L_24:
        /*008c*/ 	.word	0x00000000
        /*0090*/ 	.short	0x0002
        /*0092*/ 	.short	0x0010
        /*0094*/ 	.byte	0x00, 0xf0, 0x11, 0x00


	//----- nvinfo : EIATTR_KPARAM_INFO
	.align		4
.L_25:
        /*0098*/ 	.byte	0x04, 0x17
        /*009a*/ 	.short	(.L_27 - .L_26)
.L_26:
        /*009c*/ 	.word	0x00000000
        /*00a0*/ 	.short	0x0001
        /*00a2*/ 	.short	0x0008
        /*00a4*/ 	.byte	0x00, 0xf5, 0x21, 0x00


	//----- nvinfo : EIATTR_KPARAM_INFO
	.align		4
.L_27:
        /*00a8*/ 	.byte	0x04, 0x17
        /*00aa*/ 	.short	(.L_29 - .L_28)
.L_28:
        /*00ac*/ 	.word	0x00000000
        /*00b0*/ 	.short	0x0000
        /*00b2*/ 	.short	0x0000
        /*00b4*/ 	.byte	0x00, 0xf0, 0x21, 0x00


	//----- nvinfo : EIATTR_SPARSE_MMA_MASK
	.align		4
.L_29:
        /*00b8*/ 	.byte	0x03, 0x50
        /*00ba*/ 	.short	0x0000


	//----- nvinfo : EIATTR_MAXREG_COUNT
	.align		4
        /*00bc*/ 	.byte	0x03, 0x1b
        /*00be*/ 	.short	0x00ff


	//----- nvinfo : EIATTR_NUM_BARRIERS
	.align		4
        /*00c0*/ 	.byte	0x02, 0x4c
        /*00c2*/ 	.byte	0x01
	.zero		1


	//----- nvinfo : EIATTR_MERCURY_ISA_VERSION
	.align		4
        /*00c4*/ 	.byte	0x03, 0x5f
        /*00c6*/ 	.short	0x0101


	//----- nvinfo : EIATTR_VRC_CTA_INIT_COUNT
	.align		4
        /*00c8*/ 	.byte	0x02, 0x4a
	.zero		1
	.zero		1


	//----- nvinfo : EIATTR_EXIT_INSTR_OFFSETS
	.align		4
        /*00cc*/ 	.byte	0x04, 0x1c
        /*00ce*/ 	.short	(.L_31 - .L_30)


	//   ....[0]....
.L_30:
        /*00d0*/ 	.word	0x000000a0


	//   ....[1]....
        /*00d4*/ 	.word	0x00000f50


	//   ....[2]....
        /*00d8*/ 	.word	0x00000ff0


	//----- nvinfo : EIATTR_CRS_STACK_SIZE
	.align		4
.L_31:
        /*00dc*/ 	.byte	0x04, 0x1e
        /*00de*/ 	.short	(.L_33 - .L_32)
.L_32:
        /*00e0*/ 	.word	0x00000000


	//----- nvinfo : EIATTR_CBANK_PARAM_SIZE
	.align		4
.L_33:
        /*00e4*/ 	.byte	0x03, 0x19
        /*00e6*/ 	.short	0x0048


	//----- nvinfo : EIATTR_PARAM_CBANK
	.align		4
        /*00e8*/ 	.byte	0x04, 0x0a
        /*00ea*/ 	.short	(.L_35 - .L_34)
	.align		4
.L_34:
        /*00ec*/ 	.word	index@(.nv.constant0._Z17_add_diag_mat_matdPdiPKdiiiS1_iid)
        /*00f0*/ 	.short	0x0380
        /*00f2*/ 	.short	0x0048


	//----- nvinfo : EIATTR_SW_WAR
	.align		4
.L_35:
        /*00f4*/ 	.byte	0x04, 0x36
        /*00f6*/ 	.short	(.L_37 - .L_36)
.L_36:
        /*00f8*/ 	.word	0x00000008
.L_37:


//--------------------- .nv.callgraph             --------------------------
	.section	.nv.callgraph,"",@"SHT_CUDA_CALLGRAPH"
	.align	4
	.sectionentsize	8
	.align		4
        /*0000*/ 	.word	0x00000000
	.align		4
        /*0004*/ 	.word	0xffffffff
	.align		4
        /*0008*/ 	.word	0x00000000
	.align		4
        /*000c*/ 	.word	0xfffffffe
	.align		4
        /*0010*/ 	.word	0x00000000
	.align		4
        /*0014*/ 	.word	0xfffffffd
	.align		4
        /*0018*/ 	.word	0x00000000
	.align		4
        /*001c*/ 	.word	0xfffffffc


//--------------------- .text._Z17_add_diag_mat_matdPdiPKdiiiS1_iid --------------------------
	.section	.text._Z17_add_diag_mat_matdPdiPKdiiiS1_iid,"ax",@progbits
	.align	128
        .global         _Z17_add_diag_mat_matdPdiPKdiiiS1_iid
        .type           _Z17_add_diag_mat_matdPdiPKdiiiS1_iid,@function
        .size           _Z17_add_diag_mat_matdPdiPKdiiiS1_iid,(.L_x_12 - _Z17_add_diag_mat_matdPdiPKdiiiS1_iid)
        .other          _Z17_add_diag_mat_matdPdiPKdiiiS1_iid,@"STO_CUDA_ENTRY STV_DEFAULT"
_Z17_add_diag_mat_matdPdiPKdiiiS1_iid:
.text._Z17_add_diag_mat_matdPdiPKdiiiS1_iid:
[----:B------:R-:W-:Y:S01]  /*0000*/  LDC R1, c[0x0][0x37c] ;  /* 0x0000df00ff017b82 */ /* 0x000fe20000000800 */
[----:B------:R-:W0:Y:S07]  /*0010*/  S2R R3, SR_TID.X ;  /* 0x0000000000037919 */ /* 0x000e2e0000002100 */
[----:B------:R-:W0:Y:S01]  /*0020*/  S2UR UR4, SR_CTAID.X ;  /* 0x00000000000479c3 */ /* 0x000e220000002500 */
[----:B------:R-:W1:Y:S07]  /*0030*/  LDCU UR5, c[0x0][0x390] ;  /* 0x00007200ff0577ac */ /* 0x000e6e0008000800 */
[----:B------:R-:W0:Y:S02]  /*0040*/  LDC R4, c[0x0][0x360] ;  /* 0x0000d800ff047b82 */ /* 0x000e240000000800 */
[----:B0-----:R-:W-:-:S04]  /*0050*/  IMAD R4, R4, UR4, R3 ;  /* 0x0000000404047c24 */ /* 0x001fc8000f8e0203 */
[----:B------:R-:W-:-:S05]  /*0060*/  IMAD.HI R3, R4, 0x66666667, RZ ;  /* 0x6666666704037827 */ /* 0x000fca00078e02ff */
[----:B------:R-:W-:-:S04]  /*0070*/  SHF.R.S32.HI R0, RZ, 0x1, R3 ;  /* 0x00000001ff007819 */ /* 0x000fc80000011403 */
[----:B------:R-:W-:-:S04]  /*0080*/  LEA.HI R3, R3, R0, RZ, 0x1 ;  /* 0x0000000003037211 */ /* 0x000fc800078f08ff */
[----:B-1----:R-:W-:-:S13]  /*0090*/  ISETP.GE.AND P0, PT, R3, UR5, PT ;  /* 0x0000000503007c0c */ /* 0x002fda000bf06270 */
[----:B------:R-:W-:Y:S05]  /*00a0*/  @P0 EXIT ;  /* 0x000000000000094d */ /* 0x000fea0003800000 */
[----:B------:R-:W0:Y:S01]  /*00b0*/  LDCU UR4, c[0x0][0x3a0] ;  /* 0x00007400ff0477ac */ /* 0x000e220008000800 */
[----:B------:R-:W-:Y:S01]  /*00c0*/  IMAD R4, R3, -0x5, R4 ;  /* 0xfffffffb03047824 */ /* 0x000fe200078e0204 */
[----:B------:R-:W-:Y:S01]  /*00d0*/  BSSY.RECONVERGENT B0, `(.L_x_0) ;  /* 0x00000c3000007945 */ /* 0x000fe20003800200 */
[----:B------:R-:W-:Y:S01]  /*00e0*/  CS2R R36, SRZ ;  /* 0x0000000000247805 */ /* 0x000fe2000001ff00 */
[----:B------:R-:W1:Y:S02]  /*00f0*/  LDCU.64 UR6, c[0x0][0x358] ;  /* 0x00006b00ff0677ac */ /* 0x000e640008000a00 */
[----:B0-----:R-:W-:-:S13]  /*0100*/  ISETP.GE.AND P0, PT, R4, UR4, PT ;  /* 0x0000000404007c0c */ /* 0x001fda000bf06270 */
[----:B-1----:R-:W-:Y:S05]  /*0110*/  @P0 BRA `(.L_x_1) ;  /* 0x0000000800f80947 */ /* 0x002fea0003800000 */
[-C--:B------:R-:W-:Y:S01]  /*0120*/  LOP3.LUT R0, RZ, R4.reuse, RZ, 0x33, !PT ;  /* 0x00000004ff007212 */ /* 0x080fe200078e33ff */
[----:B------:R-:W0:Y:S01]  /*0130*/  LDCU UR5, c[0x0][0x3a4] ;  /* 0x00007480ff0577ac */ /* 0x000e220008000800 */
[----:B------:R-:W-:Y:S01]  /*0140*/  BSSY.RECONVERGENT B1, `(.L_x_2) ;  /* 0x0000067000017945 */ /* 0x000fe20003800200 */
[----:B------:R-:W-:Y:S02]  /*0150*/  CS2R R36, SRZ ;  /* 0x0000000000247805 */ /* 0x000fe4000001ff00 */
[----:B------:R-:W-:Y:S01]  /*0160*/  IADD3 R0, PT, PT, R0, UR4, RZ ;  /* 0x0000000400007c10 */ /* 0x000fe2000fffe0ff */
[----:B------:R-:W1:Y:S03]  /*0170*/  LDCU UR8, c[0x0][0x3bc] ;  /* 0x00007780ff0877ac */ /* 0x000e660008000800 */
[C---:B------:R-:W-:Y:S01]  /*0180*/  ISETP.GE.U32.AND P0, PT, R0.reuse, 0x23, PT ;  /* 0x000000230000780c */ /* 0x040fe20003f06070 */
[----:B------:R-:W-:Y:S01]  /*0190*/  IMAD.HI.U32 R2, R0, -0x33333333, RZ ;  /* 0xcccccccd00027827 */ /* 0x000fe200078e00ff */
[----:B------:R-:W-:-:S04]  /*01a0*/  MOV R0, R4 ;  /* 0x0000000400007202 */ /* 0x000fc80000000f00 */
[----:B------:R-:W-:-:S04]  /*01b0*/  SHF.R.U32.HI R2, RZ, 0x2, R2 ;  /* 0x00000002ff027819 */ /* 0x000fc80000011602 */
[----:B------:R-:W-:Y:S01]  /*01c0*/  IADD3 R2, PT, PT, R2, 0x1, RZ ;  /* 0x0000000102027810 */ /* 0x000fe20007ffe0ff */
[C---:B0-----:R-:W-:Y:S02]  /*01d0*/  IMAD R35, R3.reuse, UR5, RZ ;  /* 0x0000000503237c24 */ /* 0x041fe4000f8e02ff */
[----:B-1----:R-:W-:Y:S01]  /*01e0*/  IMAD R18, R3, UR8, RZ ;  /* 0x0000000803127c24 */ /* 0x002fe2000f8e02ff */
[----:B------:R-:W-:Y:S06]  /*01f0*/  @!P0 BRA `(.L_x_3) ;  /* 0x00000004006c8947 */ /* 0x000fec0003800000 */
[----:B------:R-:W0:Y:S01]  /*0200*/  LDC R7, c[0x0][0x3b8] ;  /* 0x0000ee00ff077b82 */ /* 0x000e220000000800 */
[C---:B------:R-:W-:Y:S02]  /*0210*/  IADD3 R5, PT, PT, R4.reuse, 0x5, RZ ;  /* 0x0000000504057810 */ /* 0x040fe40007ffe0ff */
[----:B------:R-:W-:Y:S02]  /*0220*/  CS2R R36, SRZ ;  /* 0x0000000000247805 */ /* 0x000fe4000001ff00 */
[C---:B------:R-:W-:Y:S02]  /*0230*/  IADD3 R13, PT, PT, R4.reuse, 0xa, RZ ;  /* 0x0000000a040d7810 */ /* 0x040fe40007ffe0ff */
[C---:B------:R-:W-:Y:S02]  /*0240*/  IADD3 R15, PT, PT, R4.reuse, 0xf, RZ ;  /* 0x0000000f040f7810 */ /* 0x040fe40007ffe0ff */
[C---:B------:R-:W-:Y:S01]  /*0250*/  IADD3 R17, PT, PT, R4.reuse, 0x14, RZ ;  /* 0x0000001404117810 */ /* 0x040fe20007ffe0ff */
[----:B------:R-:W1:Y:S01]  /*0260*/  LDC R6, c[0x0][0x3a8] ;  /* 0x0000ea00ff067b82 */ /* 0x000e620000000800 */
[----:B------:R-:W-:-:S02]  /*0270*/  IADD3 R19, PT, PT, R4, 0x19, RZ ;  /* 0x0000001904137810 */ /* 0x000fc40007ffe0ff */
[C---:B------:R-:W-:Y:S02]  /*0280*/  IADD3 R31, PT, PT, R4.reuse, 0x1e, RZ ;  /* 0x0000001e041f7810 */ /* 0x040fe40007ffe0ff */
[----:B------:R-:W-:Y:S02]  /*0290*/  IADD3 R33, PT, PT, R4, 0x23, RZ ;  /* 0x0000002304217810 */ /* 0x000fe40007ffe0ff */
[----:B------:R-:W-:Y:S02]  /*02a0*/  LOP3.LUT R2, R2, 0x7ffffff8, RZ, 0xc0, !PT ;  /* 0x7ffffff802027812 */ /* 0x000fe400078ec0ff */
[----:B------:R-:W-:Y:S02]  /*02b0*/  MOV R0, R4 ;  /* 0x0000000400007202 */ /* 0x000fe40000000f00 */
[----:B------:R-:W-:Y:S01]  /*02c0*/  IADD3 R2, PT, PT, -R2, RZ, RZ ;  /* 0x000000ff02027210 */ /* 0x000fe20007ffe1ff */
[-CC-:B0-----:R-:W-:Y:S02]  /*02d0*/  IMAD R9, R5, R7.reuse, R18.reuse ;  /* 0x0000000705097224 */ /* 0x181fe400078e0212 */
[----:B------:R-:W-:-:S02]  /*02e0*/  IMAD R8, R13, R7, R18 ;  /* 0x000000070d087224 */ /* 0x000fc400078e0212 */
[-CC-:B------:R-:W-:Y:S02]  /*02f0*/  IMAD R10, R15, R7.reuse, R18.reuse ;  /* 0x000000070f0a7224 */ /* 0x180fe400078e0212 */
[-CC-:B------:R-:W-:Y:S02]  /*0300*/  IMAD R12, R17, R7.reuse, R18.reuse ;  /* 0x00000007110c7224 */ /* 0x180fe400078e0212 */
[-CC-:B------:R-:W-:Y:S02]  /*0310*/  IMAD R14, R19, R7.reuse, R18.reuse ;  /* 0x00000007130e7224 */ /* 0x180fe400078e0212 */
[-CC-:B------:R-:W-:Y:S02]  /*0320*/  IMAD R16, R31, R7.reuse, R18.reuse ;  /* 0x000000071f107224 */ /* 0x180fe400078e0212 */
[-CC-:B------:R-:W-:Y:S02]  /*0330*/  IMAD R11, R4, R7.reuse, R18.reuse ;  /* 0x00000007040b7224 */ /* 0x180fe400078e0212 */
[----:B------:R-:W-:-:S02]  /*0340*/  IMAD R18, R33, R7, R18 ;  /* 0x0000000721127224 */ /* 0x000fc400078e0212 */
[-CC-:B-1----:R-:W-:Y:S02]  /*0350*/  IMAD R5, R5, R6.reuse, R35.reuse ;  /* 0x0000000605057224 */ /* 0x182fe400078e0223 */
[-CC-:B------:R-:W-:Y:S02]  /*0360*/  IMAD R13, R13, R6.reuse, R35.reuse ;  /* 0x000000060d0d7224 */ /* 0x180fe400078e0223 */
[-CC-:B------:R-:W-:Y:S02]  /*0370*/  IMAD R15, R15, R6.reuse, R35.reuse ;  /* 0x000000060f0f7224 */ /* 0x180fe400078e0223 */
[-CC-:B------:R-:W-:Y:S02]  /*0380*/  IMAD R17, R17, R6.reuse, R35.reuse ;  /* 0x0000000611117224 */ /* 0x180fe400078e0223 */
[-CC-:B------:R-:W-:Y:S02]  /*0390*/  IMAD R19, R19, R6.reuse, R35.reuse ;  /* 0x0000000613137224 */ /* 0x180fe400078e0223 */
[----:B------:R-:W-:-:S02]  /*03a0*/  IMAD R31, R31, R6, R35 ;  /* 0x000000061f1f7224 */ /* 0x000fc400078e0223 */
[-CC-:B------:R-:W-:Y:S02]  /*03b0*/  IMAD R33, R33, R6.reuse, R35.reuse ;  /* 0x0000000621217224 */ /* 0x180fe400078e0223 */
[----:B------:R-:W-:-:S07]  /*03c0*/  IMAD R35, R4, R6, R35 ;  /* 0x0000000604237224 */ /* 0x000fce00078e0223 */
.L_x_4:
[----:B------:R-:W0:Y:S08]  /*03d0*/  LDC.64 R28, c[0x0][0x398] ;  /* 0x0000e600ff1c7b82 */ /* 0x000e300000000a00 */
[----:B------:R-:W1:Y:S01]  /*03e0*/  LDC.64 R20, c[0x0][0x3b0] ;  /* 0x0000ec00ff147b82 */ /* 0x000e620000000a00 */
[----:B0-----:R-:W-:-:S06]  /*03f0*/  IMAD.WIDE R22, R35, 0x8, R28 ;  /* 0x0000000823167825 */ /* 0x001fcc00078e021c */
[----:B------:R-:W2:Y:S01]  /*0400*/  LDG.E.64 R22, desc[UR6][R22.64] ;  /* 0x0000000616167981 */ /* 0x000ea2000c1e1b00 */
[----:B-1----:R-:W-:-:S06]  /*0410*/  IMAD.WIDE R26, R11, 0x8, R20 ;  /* 0x000000080b1a7825 */ /* 0x002fcc00078e0214 */
[----:B------:R-:W2:Y:S01]  /*0420*/  LDG.E.64 R26, desc[UR6][R26.64] ;  /* 0x000000061a1a7981 */ /* 0x000ea2000c1e1b00 */
[----:B------:R-:W-:-:S06]  /*0430*/  IMAD.WIDE R24, R9, 0x8, R20 ;  /* 0x0000000809187825 */ /* 0x000fcc00078e0214 */
[----:B------:R-:W3:Y:S01]  /*0440*/  LDG.E.64 R24, desc[UR6][R24.64] ;  /* 0x0000000618187981 */ /* 0x000ee2000c1e1b00 */
[----:B--2---:R-:W-:Y:S01]  /*0450*/  DFMA R26, R22, R26, R36 ;  /* 0x0000001a161a722b */ /* 0x004fe20000000024 */
[----:B------:R-:W-:-:S05]  /*0460*/  IMAD.WIDE R36, R5, 0x8, R28 ;  /* 0x0000000805247825 */ /* 0x000fca00078e021c */
[----:B------:R0:W3:Y:S02]  /*0470*/  LDG.E.64 R22, desc[UR6][R36.64] ;  /* 0x0000000624167981 */ /* 0x0000e4000c1e1b00 */
[----:B0-----:R-:W-:Y:S01]  /*0480*/  IMAD.WIDE R36, R13, 0x8, R28 ;  /* 0x000000080d247825 */ /* 0x001fe200078e021c */
[----:B---3--:R-:W-:-:S03]  /*0490*/  DFMA R24, R22, R24, R26 ;  /* 0x000000181618722b */ /* 0x008fc6000000001a */
[--C-:B------:R-:W-:Y:S01]  /*04a0*/  IMAD.WIDE R26, R8, 0x8, R20.reuse ;  /* 0x00000008081a7825 */ /* 0x100fe200078e0214 */
[----:B------:R0:W2:Y:S05]  /*04b0*/  LDG.E.64 R22, desc[UR6][R36.64] ;  /* 0x0000000624167981 */ /* 0x0000aa000c1e1b00 */
[----:B------:R-:W2:Y:S01]  /*04c0*/  LDG.E.64 R26, desc[UR6][R26.64] ;  /* 0x000000061a1a7981 */ /* 0x000ea2000c1e1b00 */
[----:B0-----:R-:W-:Y:S01]  /*04d0*/  IMAD.WIDE R36, R10, 0x8, R20 ;  /* 0x000000080a247825 */ /* 0x001fe200078e0214 */
[----:B--2---:R-:W-:-:S03]  /*04e0*/  DFMA R26, R22, R26, R24 ;  /* 0x0000001a161a722b */ /* 0x004fc60000000018 */
[----:B------:R-:W-:Y:S01]  /*04f0*/  IMAD.WIDE R22, R15, 0x8, R28 ;  /* 0x000000080f167825 */ /* 0x000fe200078e021c */
        /* <DEDUP_REMOVED lines=9> */
[--C-:B------:R-:W-:Y:S01]  /*0590*/  IMAD.WIDE R24, R19, 0x8, R28.reuse ;  /* 0x0000000813187825 */ /* 0x100fe200078e021c */
[----:B------:R-:W2:Y:S05]  /*05a0*/  LDG.E.64 R22, desc[UR6][R36.64] ;  /* 0x0000000624167981 */ /* 0x000eaa000c1e1b00 */
[----:B------:R-:W2:Y:S01]  /*05b0*/  LDG.E.64 R24, desc[UR6][R24.64] ;  /* 0x0000000618187981 */ /* 0x000ea2000c1e1b00 */
[----:B------:R-:W-:Y:S01]  /*05c0*/  IADD3 R2, PT, PT, R2, 0x8, RZ ;  /* 0x0000000802027810 */ /* 0x000fe20007ffe0ff */
[----:B--2---:R-:W-:Y:S01]  /*05d0*/  DFMA R22, R24, R22, R26 ;  /* 0x000000161816722b */ /* 0x004fe2000000001a */
[----:B------:R-:W-:-:S04]  /*05e0*/  IMAD.WIDE R24, R31, 0x8, R28 ;  /* 0x000000081f187825 */ /* 0x000fc800078e021c */
[----:B------:R-:W-:Y:S02]  /*05f0*/  IMAD.WIDE R26, R16, 0x8, R20 ;  /* 0x00000008101a7825 */ /* 0x000fe400078e0214 */
[----:B------:R-:W2:Y:S02]  /*0600*/  LDG.E.64 R24, desc[UR6][R24.64] ;  /* 0x0000000618187981 */ /* 0x000ea4000c1e1b00 */
[----:B------:R-:W-:Y:S02]  /*0610*/  IMAD.WIDE R28, R33, 0x8, R28 ;  /* 0x00000008211c7825 */ /* 0x000fe400078e021c */
[----:B------:R-:W2:Y:S02]  /*0620*/  LDG.E.64 R26, desc[UR6][R26.64] ;  /* 0x000000061a1a7981 */ /* 0x000ea4000c1e1b00 */
[----:B------:R-:W-:Y:S02]  /*0630*/  IMAD.WIDE R20, R18, 0x8, R20 ;  /* 0x0000000812147825 */ /* 0x000fe400078e0214 */
[----:B------:R-:W3:Y:S04]  /*0640*/  LDG.E.64 R28, desc[UR6][R28.64] ;  /* 0x000000061c1c7981 */ /* 0x000ee8000c1e1b00 */
[----:B------:R-:W3:Y:S01]  /*0650*/  LDG.E.64 R20, desc[UR6][R20.64] ;  /* 0x0000000614147981 */ /* 0x000ee2000c1e1b00 */
[----:B------:R-:W-:Y:S01]  /*0660*/  ISETP.NE.AND P0, PT, R2, RZ, PT ;  /* 0x000000ff0200720c */ /* 0x000fe20003f05270 */
[----:B------:R-:W-:Y:S01]  /*0670*/  IMAD R5, R6, 0x28, R5 ;  /* 0x0000002806057824 */ /* 0x000fe200078e0205 */
[----:B------:R-:W-:Y:S01]  /*0680*/  IADD3 R0, PT, PT, R0, 0x28, RZ ;  /* 0x0000002800007810 */ /* 0x000fe20007ffe0ff */
[----:B------:R-:W-:-:S02]  /*0690*/  IMAD R13, R6, 0x28, R13 ;  /* 0x00000028060d7824 */ /* 0x000fc400078e020d */
[C---:B------:R-:W-:Y:S02]  /*06a0*/  IMAD R15, R6.reuse, 0x28, R15 ;  /* 0x00000028060f7824 */ /* 0x040fe400078e020f */
[C---:B------:R-:W-:Y:S02]  /*06b0*/  IMAD R17, R6.reuse, 0x28, R17 ;  /* 0x0000002806117824 */ /* 0x040fe400078e0211 */
[C---:B------:R-:W-:Y:S02]  /*06c0*/  IMAD R19, R6.reuse, 0x28, R19 ;  /* 0x0000002806137824 */ /* 0x040fe400078e0213 */
[C---:B------:R-:W-:Y:S02]  /*06d0*/  IMAD R31, R6.reuse, 0x28, R31 ;  /* 0x00000028061f7824 */ /* 0x040fe400078e021f */
[C---:B------:R-:W-:Y:S02]  /*06e0*/  IMAD R33, R6.reuse, 0x28, R33 ;  /* 0x0000002806217824 */ /* 0x040fe400078e0221 */
        /* <DEDUP_REMOVED lines=8> */
[----:B------:R-:W-:Y:S01]  /*0770*/  IMAD R11, R7, 0x28, R11 ;  /* 0x00000028070b7824 */ /* 0x000fe200078e020b */
[----:B--2---:R-:W-:-:S08]  /*0780*/  DFMA R22, R24, R26, R22 ;  /* 0x0000001a1816722b */ /* 0x004fd00000000016 */
[----:B---3--:R-:W-:Y:S01]  /*0790*/  DFMA R36, R28, R20, R22 ;  /* 0x000000141c24722b */ /* 0x008fe20000000016 */
[----:B------:R-:W-:Y:S10]  /*07a0*/  @P0 BRA `(.L_x_4) ;  /* 0xfffffffc00080947 */ /* 0x000ff4000383ffff */
.L_x_3:
[----:B------:R-:W-:Y:S05]  /*07b0*/  BSYNC.RECONVERGENT B1 ;  /* 0x0000000000017941 */ /* 0x000fea0003800200 */
.L_x_2:
[----:B------:R-:W0:Y:S01]  /*07c0*/  LDCU UR5, c[0x0][0x3a0] ;  /* 0x00007400ff0577ac */ /* 0x000e220008000800 */
[----:B------:R-:W-:-:S04]  /*07d0*/  LOP3.LUT R2, RZ, R4, RZ, 0x33, !PT ;  /* 0x00000004ff027212 */ /* 0x000fc800078e33ff */
[----:B0-----:R-:W-:-:S05]  /*07e0*/  IADD3 R2, PT, PT, R2, UR5, RZ ;  /* 0x0000000502027c10 */ /* 0x001fca000fffe0ff */
[----:B------:R-:W-:-:S05]  /*07f0*/  IMAD.HI.U32 R2, R2, -0x33333333, RZ ;  /* 0xcccccccd02027827 */ /* 0x000fca00078e00ff */
[----:B------:R-:W-:-:S04]  /*0800*/  SHF.R.U32.HI R2, RZ, 0x2, R2 ;  /* 0x00000002ff027819 */ /* 0x000fc80000011602 */
[----:B------:R-:W-:-:S04]  /*0810*/  IADD3 R16, PT, PT, R2, 0x1, RZ ;  /* 0x0000000102107810 */ /* 0x000fc80007ffe0ff */
[----:B------:R-:W-:-:S13]  /*0820*/  LOP3.LUT P0, R5, R16, 0x7, RZ, 0xc0, !PT ;  /* 0x0000000710057812 */ /* 0x000fda000780c0ff */
[----:B------:R-:W-:Y:S05]  /*0830*/  @!P0 BRA `(.L_x_1) ;  /* 0x0000000400308947 */ /* 0x000fea0003800000 */
[----:B------:R-:W0:Y:S01]  /*0840*/  LDCU UR5, c[0x0][0x3a4] ;  /* 0x00007480ff0577ac */ /* 0x000e220008000800 */
[----:B------:R-:W-:Y:S01]  /*0850*/  ISETP.GE.U32.AND P0, PT, R5, 0x4, PT ;  /* 0x000000040500780c */ /* 0x000fe20003f06070 */
[----:B------:R-:W-:Y:S01]  /*0860*/  BSSY.RECONVERGENT B1, `(.L_x_5) ;  /* 0x0000027000017945 */ /* 0x000fe20003800200 */
[----:B------:R-:W-:Y:S01]  /*0870*/  LOP3.LUT P1, R16, R16, 0x3, RZ, 0xc0, !PT ;  /* 0x0000000310107812 */ /* 0x000fe2000782c0ff */
[----:B------:R-:W1:Y:S01]  /*0880*/  LDCU UR8, c[0x0][0x3bc] ;  /* 0x00007780ff0877ac */ /* 0x000e620008000800 */
[C---:B0-----:R-:W-:Y:S02]  /*0890*/  IMAD R17, R3.reuse, UR5, RZ ;  /* 0x0000000503117c24 */ /* 0x041fe4000f8e02ff */
[----:B-1----:R-:W-:-:S07]  /*08a0*/  IMAD R5, R3, UR8, RZ ;  /* 0x0000000803057c24 */ /* 0x002fce000f8e02ff */
[----:B------:R-:W-:Y:S05]  /*08b0*/  @!P0 BRA `(.L_x_6) ;  /* 0x0000000000848947 */ /* 0x000fea0003800000 */
[----:B------:R-:W0:Y:S08]  /*08c0*/  LDC R7, c[0x0][0x3a8] ;  /* 0x0000ea00ff077b82 */ /* 0x000e300000000800 */
[----:B------:R-:W1:Y:S08]  /*08d0*/  LDC R6, c[0x0][0x3b8] ;  /* 0x0000ee00ff067b82 */ /* 0x000e700000000800 */
[----:B------:R-:W2:Y:S08]  /*08e0*/  LDC.64 R18, c[0x0][0x398] ;  /* 0x0000e600ff127b82 */ /* 0x000eb00000000a00 */
[----:B------:R-:W3:Y:S01]  /*08f0*/  LDC.64 R20, c[0x0][0x3b0] ;  /* 0x0000ec00ff147b82 */ /* 0x000ee20000000a00 */
[----:B0-----:R-:W-:-:S04]  /*0900*/  IMAD R8, R0, R7, R17 ;  /* 0x0000000700087224 */ /* 0x001fc800078e0211 */
[----:B------:R-:W-:Y:S02]  /*0910*/  IMAD R22, R7, 0x5, R8 ;  /* 0x0000000507167824 */ /* 0x000fe400078e0208 */
[----:B-1----:R-:W-:-:S04]  /*0920*/  IMAD R9, R0, R6, R5 ;  /* 0x0000000600097224 */ /* 0x002fc800078e0205 */
[----:B------:R-:W-:Y:S02]  /*0930*/  IMAD R23, R6, 0x5, R9 ;  /* 0x0000000506177824 */ /* 0x000fe400078e0209 */
[----:B--2---:R-:W-:-:S06]  /*0940*/  IMAD.WIDE R12, R8, 0x8, R18 ;  /* 0x00000008080c7825 */ /* 0x004fcc00078e0212 */
[----:B------:R-:W2:Y:S01]  /*0950*/  LDG.E.64 R12, desc[UR6][R12.64] ;  /* 0x000000060c0c7981 */ /* 0x000ea2000c1e1b00 */
[----:B---3--:R-:W-:-:S04]  /*0960*/  IMAD.WIDE R14, R9, 0x8, R20 ;  /* 0x00000008090e7825 */ /* 0x008fc800078e0214 */
[----:B------:R-:W-:Y:S02]  /*0970*/  IMAD.WIDE R8, R22, 0x8, R18 ;  /* 0x0000000816087825 */ /* 0x000fe400078e0212 */
[----:B------:R-:W2:Y:S02]  /*0980*/  LDG.E.64 R14, desc[UR6][R14.64] ;  /* 0x000000060e0e7981 */ /* 0x000ea4000c1e1b00 */
[----:B------:R-:W-:Y:S02]  /*0990*/  IMAD.WIDE R10, R23, 0x8, R20 ;  /* 0x00000008170a7825 */ /* 0x000fe400078e0214 */
[----:B------:R-:W3:Y:S02]  /*09a0*/  LDG.E.64 R8, desc[UR6][R8.64] ;  /* 0x0000000608087981 */ /* 0x000ee4000c1e1b00 */
[----:B------:R-:W-:Y:S02]  /*09b0*/  IMAD R27, R6, 0x5, R23 ;  /* 0x00000005061b7824 */ /* 0x000fe400078e0217 */
[----:B------:R-:W-:Y:S01]  /*09c0*/  IMAD R26, R7, 0x5, R22 ;  /* 0x00000005071a7824 */ /* 0x000fe200078e0216 */
[----:B------:R-:W3:Y:S01]  /*09d0*/  LDG.E.64 R10, desc[UR6][R10.64] ;  /* 0x000000060a0a7981 */ /* 0x000ee2000c1e1b00 */
[----:B------:R-:W-:-:S04]  /*09e0*/  IMAD.WIDE R22, R27, 0x8, R20 ;  /* 0x000000081b167825 */ /* 0x000fc800078e0214 */
[----:B------:R-:W-:Y:S02]  /*09f0*/  IMAD.WIDE R24, R26, 0x8, R18 ;  /* 0x000000081a187825 */ /* 0x000fe400078e0212 */
[----:B------:R-:W4:Y:S02]  /*0a00*/  LDG.E.64 R22, desc[UR6][R22.64] ;  /* 0x0000000616167981 */ /* 0x000f24000c1e1b00 */
[----:B------:R-:W-:Y:S02]  /*0a10*/  IMAD R29, R7, 0x5, R26 ;  /* 0x00000005071d7824 */ /* 0x000fe400078e021a */
[----:B------:R-:W-:Y:S02]  /*0a20*/  IMAD R27, R6, 0x5, R27 ;  /* 0x00000005061b7824 */ /* 0x000fe400078e021b */
[----:B------:R-:W4:Y:S01]  /*0a30*/  LDG.E.64 R6, desc[UR6][R24.64] ;  /* 0x0000000618067981 */ /* 0x000f22000c1e1b00 */
[----:B------:R-:W-:-:S04]  /*0a40*/  IMAD.WIDE R18, R29, 0x8, R18 ;  /* 0x000000081d127825 */ /* 0x000fc800078e0212 */
[----:B------:R-:W-:Y:S02]  /*0a50*/  IMAD.WIDE R20, R27, 0x8, R20 ;  /* 0x000000081b147825 */ /* 0x000fe400078e0214 */
[----:B------:R-:W5:Y:S04]  /*0a60*/  LDG.E.64 R18, desc[UR6][R18.64] ;  /* 0x0000000612127981 */ /* 0x000f68000c1e1b00 */
[----:B------:R-:W5:Y:S01]  /*0a70*/  LDG.E.64 R20, desc[UR6][R20.64] ;  /* 0x0000000614147981 */ /* 0x000f62000c1e1b00 */
[----:B------:R-:W-:Y:S01]  /*0a80*/  IADD3 R0, PT, PT, R0, 0x14, RZ ;  /* 0x0000001400007810 */ /* 0x000fe20007ffe0ff */
[----:B--2---:R-:W-:-:S08]  /*0a90*/  DFMA R12, R12, R14, R36 ;  /* 0x0000000e0c0c722b */ /* 0x004fd00000000024 */
[----:B---3--:R-:W-:-:S08]  /*0aa0*/  DFMA R8, R8, R10, R12 ;  /* 0x0000000a0808722b */ /* 0x008fd0000000000c */
[----:B----4-:R-:W-:-:S08]  /*0ab0*/  DFMA R6, R6, R22, R8 ;  /* 0x000000160606722b */ /* 0x010fd00000000008 */
[----:B-----5:R-:W-:-:S11]  /*0ac0*/  DFMA R36, R18, R20, R6 ;  /* 0x000000141224722b */ /* 0x020fd60000000006 */
.L_x_6:
[----:B------:R-:W-:Y:S05]  /*0ad0*/  BSYNC.RECONVERGENT B1 ;  /* 0x0000000000017941 */ /* 0x000fea0003800200 */
.L_x_5:
[----:B------:R-:W-:Y:S05]  /*0ae0*/  @!P1 BRA `(.L_x_1) ;  /* 0x0000000000849947 */ /* 0x000fea0003800000 */
[----:B------:R-:W-:Y:S02]  /*0af0*/  ISETP.NE.AND P0, PT, R16, 0x1, PT ;  /* 0x000000011000780c */ /* 0x000fe40003f05270 */
[----:B------:R-:W-:-:S04]  /*0b00*/  LOP3.LUT R2, R2, 0x1, RZ, 0xc0, !PT ;  /* 0x0000000102027812 */ /* 0x000fc800078ec0ff */
[----:B------:R-:W-:-:S07]  /*0b10*/  ISETP.NE.U32.AND P1, PT, R2, 0x1, PT ;  /* 0x000000010200780c */ /* 0x000fce0003f25070 */
[----:B------:R-:W0:Y:S08]  /*0b20*/  @P0 LDC R16, c[0x0][0x3a8] ;  /* 0x0000ea00ff100b82 */ /* 0x000e300000000800 */
[----:B------:R-:W1:Y:S08]  /*0b30*/  @P0 LDC R20, c[0x0][0x3b8] ;  /* 0x0000ee00ff140b82 */ /* 0x000e700000000800 */
[----:B------:R-:W2:Y:S08]  /*0b40*/  @P0 LDC.64 R18, c[0x0][0x398] ;  /* 0x0000e600ff120b82 */ /* 0x000eb00000000a00 */
[----:B------:R-:W3:Y:S01]  /*0b50*/  @P0 LDC.64 R14, c[0x0][0x3b0] ;  /* 0x0000ec00ff0e0b82 */ /* 0x000ee20000000a00 */
[----:B0-----:R-:W-:-:S07]  /*0b60*/  @P0 IMAD R21, R0, R16, R17 ;  /* 0x0000001000150224 */ /* 0x001fce00078e0211 */
[----:B------:R-:W0:Y:S01]  /*0b70*/  @P1 LDC R2, c[0x0][0x3a8] ;  /* 0x0000ea00ff021b82 */ /* 0x000e220000000800 */
[C---:B-1----:R-:W-:Y:S01]  /*0b80*/  @P0 IMAD R23, R0.reuse, R20, R5 ;  /* 0x0000001400170224 */ /* 0x042fe200078e0205 */
[----:B------:R-:W-:-:S06]  /*0b90*/  @P0 IADD3 R0, PT, PT, R0, 0xa, RZ ;  /* 0x0000000a00000810 */ /* 0x000fcc0007ffe0ff */
[----:B------:R-:W1:Y:S01]  /*0ba0*/  @P1 LDC R22, c[0x0][0x3b8] ;  /* 0x0000ee00ff161b82 */ /* 0x000e620000000800 */
[----:B--2---:R-:W-:-:S04]  /*0bb0*/  @P0 IMAD.WIDE R6, R21, 0x8, R18 ;  /* 0x0000000815060825 */ /* 0x004fc800078e0212 */
[----:B------:R-:W-:Y:S02]  /*0bc0*/  @P0 IMAD R21, R16, 0x5, R21 ;  /* 0x0000000510150824 */ /* 0x000fe400078e0215 */
[----:B------:R-:W2:Y:S01]  /*0bd0*/  @P0 LDG.E.64 R6, desc[UR6][R6.64] ;  /* 0x0000000606060981 */ /* 0x000ea2000c1e1b00 */
[----:B------:R-:W4:Y:S01]  /*0be0*/  @P1 LDC.64 R12, c[0x0][0x398] ;  /* 0x0000e600ff0c1b82 */ /* 0x000f220000000a00 */
[----:B---3--:R-:W-:-:S04]  /*0bf0*/  @P0 IMAD.WIDE R8, R23, 0x8, R14 ;  /* 0x0000000817080825 */ /* 0x008fc800078e020e */
[----:B------:R-:W-:Y:S02]  /*0c00*/  @P0 IMAD R23, R20, 0x5, R23 ;  /* 0x0000000514170824 */ /* 0x000fe400078e0217 */
[----:B------:R-:W2:Y:S01]  /*0c10*/  @P0 LDG.E.64 R8, desc[UR6][R8.64] ;  /* 0x0000000608080981 */ /* 0x000ea2000c1e1b00 */
[----:B------:R-:W3:Y:S01]  /*0c20*/  @P1 LDC.64 R10, c[0x0][0x3b0] ;  /* 0x0000ec00ff0a1b82 */ /* 0x000ee20000000a00 */
[----:B------:R-:W-:-:S04]  /*0c30*/  @P0 IMAD.WIDE R18, R21, 0x8, R18 ;  /* 0x0000000815120825 */ /* 0x000fc800078e0212 */
[----:B------:R-:W-:Y:S02]  /*0c40*/  @P0 IMAD.WIDE R14, R23, 0x8, R14 ;  /* 0x00000008170e0825 */ /* 0x000fe400078e020e */
[----:B------:R-:W5:Y:S02]  /*0c50*/  @P0 LDG.E.64 R18, desc[UR6][R18.64] ;  /* 0x0000000612120981 */ /* 0x000f64000c1e1b00 */
[C---:B0-----:R-:W-:Y:S02]  /*0c60*/  @P1 IMAD R17, R0.reuse, R2, R17 ;  /* 0x0000000200111224 */ /* 0x041fe400078e0211 */
[----:B-1----:R-:W-:Y:S01]  /*0c70*/  @P1 IMAD R5, R0, R22, R5 ;  /* 0x0000001600051224 */ /* 0x002fe200078e0205 */
[----:B------:R-:W5:Y:S01]  /*0c80*/  @P0 LDG.E.64 R14, desc[UR6][R14.64] ;  /* 0x000000060e0e0981 */ /* 0x000f62000c1e1b00 */
[----:B----4-:R-:W-:-:S06]  /*0c90*/  @P1 IMAD.WIDE R12, R17, 0x8, R12 ;  /* 0x00000008110c1825 */ /* 0x010fcc00078e020c */
[----:B------:R-:W4:Y:S01]  /*0ca0*/  @P1 LDG.E.64 R12, desc[UR6][R12.64] ;  /* 0x000000060c0c1981 */ /* 0x000f22000c1e1b00 */
[----:B---3--:R-:W-:-:S06]  /*0cb0*/  @P1 IMAD.WIDE R10, R5, 0x8, R10 ;  /* 0x00000008050a1825 */ /* 0x008fcc00078e020a */
[----:B------:R-:W4:Y:S01]  /*0cc0*/  @P1 LDG.E.64 R10, desc[UR6][R10.64] ;  /* 0x000000060a0a1981 */ /* 0x000f22000c1e1b00 */
[----:B--2---:R-:W-:-:S08]  /*0cd0*/  @P0 DFMA R6, R6, R8, R36 ;  /* 0x000000080606022b */ /* 0x004fd00000000024 */
[----:B-----5:R-:W-:-:S08]  /*0ce0*/  @P0 DFMA R36, R18, R14, R6 ;  /* 0x0000000e1224022b */ /* 0x020fd00000000006 */
[----:B----4-:R-:W-:-:S11]  /*0cf0*/  @P1 DFMA R36, R12, R10, R36 ;  /* 0x0000000a0c24122b */ /* 0x010fd60000000024 */
.L_x_1:
[----:B------:R-:W-:Y:S05]  /*0d00*/  BSYNC.RECONVERGENT B0 ;  /* 0x0000000000007941 */ /* 0x000fea0003800200 */
.L_x_0:
[----:B------:R-:W0:Y:S01]  /*0d10*/  S2R R11, SR_TID.X ;  /* 0x00000000000b7919 */ /* 0x000e220000002100 */
[----:B------:R-:W1:Y:S01]  /*0d20*/  S2UR UR5, SR_CgaCtaId ;  /* 0x00000000000579c3 */ /* 0x000e620000008800 */
[----:B------:R-:W-:Y:S01]  /*0d30*/  UMOV UR4, 0x400 ;  /* 0x0000040000047882 */ /* 0x000fe20000000000 */
[C---:B------:R-:W-:Y:S01]  /*0d40*/  ISETP.GT.AND P2, PT, R4.reuse, 0x2, PT ;  /* 0x000000020400780c */ /* 0x040fe20003f44270 */
[----:B------:R-:W-:Y:S01]  /*0d50*/  BSSY.RECONVERGENT B0, `(.L_x_7) ;  /* 0x000000e000007945 */ /* 0x000fe20003800200 */
[C---:B------:R-:W-:Y:S02]  /*0d60*/  ISETP.GT.AND P0, PT, R4.reuse, 0x1, PT ;  /* 0x000000010400780c */ /* 0x040fe40003f04270 */
[----:B------:R-:W-:Y:S01]  /*0d70*/  ISETP.GT.AND P1, PT, R4, RZ, PT ;  /* 0x000000ff0400720c */ /* 0x000fe20003f24270 */
[----:B-1----:R-:W-:-:S06]  /*0d80*/  ULEA UR4, UR5, UR4, 0x18 ;  /* 0x0000000405047291 */ /* 0x002fcc000f8ec0ff */
[----:B0-----:R-:W-:-:S05]  /*0d90*/  LEA R11, R11, UR4, 0x3 ;  /* 0x000000040b0b7c11 */ /* 0x001fca000f8e18ff */
[----:B------:R0:W-:Y:S01]  /*0da0*/  STS.64 [R11], R36 ;  /* 0x000000240b007388 */ /* 0x0001e20000000a00 */
[----:B------:R-:W-:Y:S06]  /*0db0*/  BAR.SYNC.DEFER_BLOCKING 0x0 ;  /* 0x0000000000007b1d */ /* 0x000fec0000010000 */
[----:B------:R-:W-:Y:S05]  /*0dc0*/  @P2 BRA `(.L_x_8) ;  /* 0x0000000000182947 */ /* 0x000fea0003800000 */
[----:B------:R-:W-:Y:S02]  /*0dd0*/  ISETP.NE.AND P2, PT, R4, 0x2, PT ;  /* 0x000000020400780c */ /* 0x000fe40003f45270 */
[----:B------:R-:W-:Y:S01]  /*0de0*/  CS2R R6, SRZ ;  /* 0x0000000000067805 */ /* 0x000fe2000001ff00 */
[----:B------:R-:W-:Y:S10]  /*0df0*/  LDS.64 R8, [R11] ;  /* 0x000000000b087984 */ /* 0x000ff40000000a00 */
[----:B------:R-:W1:Y:S02]  /*0e00*/  @P2 LDS.64 R6, [R11+0x18] ;  /* 0x000018000b062984 */ /* 0x000e640000000a00 */
[----:B-1----:R-:W-:-:S07]  /*0e10*/  DADD R6, R8, R6 ;  /* 0x0000000008067229 */ /* 0x002fce0000000006 */
[----:B------:R1:W-:Y:S04]  /*0e20*/  STS.64 [R11], R6 ;  /* 0x000000060b007388 */ /* 0x0003e80000000a00 */
.L_x_8:
[----:B------:R-:W-:Y:S05]  /*0e30*/  BSYNC.RECONVERGENT B0 ;  /* 0x0000000000007941 */ /* 0x000fea0003800200 */
.L_x_7:
[----:B------:R-:W-:Y:S06]  /*0e40*/  BAR.SYNC.DEFER_BLOCKING 0x0 ;  /* 0x0000000000007b1d */ /* 0x000fec0000010000 */
[----:B------:R-:W-:Y:S04]  /*0e50*/  BSSY.RECONVERGENT B0, `(.L_x_9) ;  /* 0x0000008000007945 */ /* 0x000fe80003800200 */
[----:B------:R-:W-:Y:S05]  /*0e60*/  @P0 BRA `(.L_x_10) ;  /* 0x0000000000180947 */ /* 0x000fea0003800000 */
[----:B------:R-:W-:Y:S02]  /*0e70*/  ISETP.NE.AND P0, PT, R4, 0x1, PT ;  /* 0x000000010400780c */ /* 0x000fe40003f05270 */
[----:B-1----:R-:W-:Y:S01]  /*0e80*/  CS2R R6, SRZ ;  /* 0x0000000000067805 */ /* 0x002fe2000001ff00 */
[----:B------:R-:W-:Y:S10]  /*0e90*/  LDS.64 R8, [R11] ;  /* 0x000000000b087984 */ /* 0x000ff40000000a00 */
[----:B------:R-:W1:Y:S02]  /*0ea0*/  @P0 LDS.64 R6, [R11+0x10] ;  /* 0x000010000b060984 */ /* 0x000e640000000a00 */
[----:B-1----:R-:W-:-:S07]  /*0eb0*/  DADD R6, R8, R6 ;  /* 0x0000000008067229 */ /* 0x002fce0000000006 */
[----:B------:R2:W-:Y:S04]  /*0ec0*/  STS.64 [R11], R6 ;  /* 0x000000060b007388 */ /* 0x0005e80000000a00 */
.L_x_10:
[----:B------:R-:W-:Y:S05]  /*0ed0*/  BSYNC.RECONVERGENT B0 ;  /* 0x0000000000007941 */ /* 0x000fea0003800200 */
.L_x_9:
[----:B------:R-:W-:Y:S01]  /*0ee0*/  BAR.SYNC.DEFER_BLOCKING 0x0 ;  /* 0x0000000000007b1d */ /* 0x000fe20000010000 */
[----:B------:R-:W-:-:S05]  /*0ef0*/  ISETP.NE.AND P0, PT, R4, RZ, PT ;  /* 0x000000ff0400720c */ /* 0x000fca0003f05270 */
[----:B-12---:R-:W-:Y:S04]  /*0f00*/  @!P1 LDS.64 R6, [R11+0x8] ;  /* 0x000008000b069984 */ /* 0x006fe80000000a00 */
[----:B------:R-:W1:Y:S02]  /*0f10*/  @!P1 LDS.64 R8, [R11] ;  /* 0x000000000b089984 */ /* 0x000e640000000a00 */
[----:B-1----:R-:W-:-:S07]  /*0f20*/  @!P1 DADD R6, R6, R8 ;  /* 0x0000000006069229 */ /* 0x002fce0000000008 */
[----:B------:R1:W-:Y:S01]  /*0f30*/  @!P1 STS.64 [R11], R6 ;  /* 0x000000060b009388 */ /* 0x0003e20000000a00 */
[----:B------:R-:W-:Y:S06]  /*0f40*/  BAR.SYNC.DEFER_BLOCKING 0x0 ;  /* 0x0000000000007b1d */ /* 0x000fec0000010000 */
[----:B------:R-:W-:Y:S05]  /*0f50*/  @P0 EXIT ;  /* 0x000000000000094d */ /* 0x000fea0003800000 */
[----:B------:R-:W2:Y:S01]  /*0f60*/  LDC.64 R4, c[0x0][0x388] ;  /* 0x0000e200ff047b82 */ /* 0x000ea20000000a00 */
[----:B-1----:R-:W1:Y:S01]  /*0f70*/  LDS.64 R6, [R11] ;  /* 0x000000000b067984 */ /* 0x002e620000000a00 */
[----:B------:R-:W3:Y:S06]  /*0f80*/  LDCU.64 UR4, c[0x0][0x3c0] ;  /* 0x00007800ff0477ac */ /* 0x000eec0008000a00 */
[----:B------:R-:W1:Y:S01]  /*0f90*/  LDC.64 R8, c[0x0][0x380] ;  /* 0x0000e000ff087b82 */ /* 0x000e620000000a00 */
[----:B--2---:R-:W-:-:S05]  /*0fa0*/  IMAD.WIDE R2, R3, 0x8, R4 ;  /* 0x0000000803027825 */ /* 0x004fca00078e0204 */
[----:B------:R-:W3:Y:S01]  /*0fb0*/  LDG.E.64 R4, desc[UR6][R2.64] ;  /* 0x0000000602047981 */ /* 0x000ee2000c1e1b00 */
[----:B-1----:R-:W-:-:S08]  /*0fc0*/  DMUL R6, R6, R8 ;  /* 0x0000000806067228 */ /* 0x002fd00000000000 */
[----:B---3--:R-:W-:-:S07]  /*0fd0*/  DFMA R4, R4, UR4, R6 ;  /* 0x0000000404047c2b */ /* 0x008fce0008000006 */
[----:B------:R-:W-:Y:S01]  /*0fe0*/  STG.E.64 desc[UR6][R2.64], R4 ;  /* 0x0000000402007986 */ /* 0x000fe2000c101b06 */
[----:B------:R-:W-:Y:S05]  /*0ff0*/  EXIT ;  /* 0x000000000000794d */ /* 0x000fea0003800000 */
.L_x_11:
[----:B------:R-:W-:-:S00]  /*1000*/  BRA `(.L_x_11) ;  /* 0xfffffffc00fc7947 */ /* 0x000fc0000383ffff */
[----:B------:R-:W-:-:S00]  /*1010*/  NOP ;  /* 0x0000000000007918 */ /* 0x000fc00000000000 */
        /* <DEDUP_REMOVED lines=14> */
.L_x_12:


//--------------------- .nv.shared._Z17_add_diag_mat_matdPdiPKdiiiS1_iid --------------------------
	.section	.nv.shared._Z17_add_diag_mat_matdPdiPKdiiiS1_iid,"aw",@nobits
	.sectionflags	@""
	.align	8
.nv.shared._Z17_add_diag_mat_matdPdiPKdiiiS1_iid:
	.zero		3072


//--------------------- .nv.shared.reserved.0     --------------------------
	.section	.nv.shared.reserved.0,"aw",@nobits
	.weak		__nv_reservedSMEM_offset_0_alias
	.size		__nv_reservedSMEM_offset_0_alias, 0, 64
	.other		__nv_reservedSMEM_offset_0_alias,@"STO_CUDA_RESERVED_SHARED STV_DEFAULT"
__nv_reservedSMEM_offset_0_alias:
	.zero		0
	.zero		64


//--------------------- .nv.constant0._Z17_add_diag_mat_matdPdiPKdiiiS1_iid --------------------------
	.section	.nv.constant0._Z17_add_diag_mat_matdPdiPKdiiiS1_iid,"a",@progbits
	.sectionflags	@""
	.align	4
.nv.constant0._Z17_add_diag_mat_matdPdiPKdiiiS1_iid:
	.zero		968


//--------------------- SYMBOLS --------------------------

	.type		.nv.reservedSmem.offset0,@object
	.size		.nv.reservedSmem.offset0,0x4
	.type		.nv.reservedSmem.cap,@object
	.size		.nv.reservedSmem.cap,0x4
